	.headerflags	@"EF_CUDA_TEXMODE_UNIFIED EF_CUDA_64BIT_ADDRESS EF_CUDA_SM89 EF_CUDA_VIRTUAL_SM(EF_CUDA_SM89)"
	.elftype	@"ET_EXEC"


//--------------------- .nv.info                  --------------------------
	.section	.nv.info,"",@"SHT_CUDA_INFO"
	.align	4


	//----- nvinfo : EIATTR_REGCOUNT
	.align		4
        /*0000*/ 	.byte	0x04, 0x2f
        /*0002*/ 	.short	(.L_2 - .L_1)
	.align		4
.L_1:
        /*0004*/ 	.word	index@(triton__0d1d2d3d4d5d6d7de8de)
        /*0008*/ 	.word	0x00000028


	//----- nvinfo : EIATTR_MAX_STACK_SIZE
	.align		4
.L_2:
        /*000c*/ 	.byte	0x04, 0x23
        /*000e*/ 	.short	(.L_4 - .L_3)
	.align		4
.L_3:
        /*0010*/ 	.word	index@(triton__0d1d2d3d4d5d6d7de8de)
        /*0014*/ 	.word	0x00000000


	//----- nvinfo : EIATTR_MIN_STACK_SIZE
	.align		4
.L_4:
        /*0018*/ 	.byte	0x04, 0x12
        /*001a*/ 	.short	(.L_6 - .L_5)
	.align		4
.L_5:
        /*001c*/ 	.word	index@(triton__0d1d2d3d4d5d6d7de8de)
        /*0020*/ 	.word	0x00000000


	//----- nvinfo : EIATTR_FRAME_SIZE
	.align		4
.L_6:
        /*0024*/ 	.byte	0x04, 0x11
        /*0026*/ 	.short	(.L_8 - .L_7)
	.align		4
.L_7:
        /*0028*/ 	.word	index@(triton__0d1d2d3d4d5d6d7de8de)
        /*002c*/ 	.word	0x00000000
.L_8:


//--------------------- .nv.info.triton__0d1d2d3d4d5d6d7de8de --------------------------
	.section	.nv.info.triton__0d1d2d3d4d5d6d7de8de,"",@"SHT_CUDA_INFO"
	.align	4


	//----- nvinfo : EIATTR_CUDA_API_VERSION
	.align		4
        /*0000*/ 	.byte	0x04, 0x37
        /*0002*/ 	.short	(.L_10 - .L_9)
.L_9:
        /*0004*/ 	.word	0x0000007b


	//----- nvinfo : EIATTR_PARAM_CBANK
	.align		4
.L_10:
        /*0008*/ 	.byte	0x04, 0x0a
        /*000a*/ 	.short	(.L_12 - .L_11)
	.align		4
.L_11:
        /*000c*/ 	.word	index@(.nv.constant0.triton__0d1d2d3d4d5d6d7de8de)
        /*0010*/ 	.short	0x0160
        /*0012*/ 	.short	0x0040


	//----- nvinfo : EIATTR_CBANK_PARAM_SIZE
	.align		4
.L_12:
        /*0014*/ 	.byte	0x03, 0x19
        /*0016*/ 	.short	0x0040


	//----- nvinfo : EIATTR_KPARAM_INFO
	.align		4
        /*0018*/ 	.byte	0x04, 0x17
        /*001a*/ 	.short	(.L_14 - .L_13)
.L_13:
        /*001c*/ 	.word	0x00000000
        /*0020*/ 	.short	0x0008
        /*0022*/ 	.short	0x003c
        /*0024*/ 	.byte	0x00, 0xf0, 0x11, 0x00


	//----- nvinfo : EIATTR_KPARAM_INFO
	.align		4
.L_14:
        /*0028*/ 	.byte	0x04, 0x17
        /*002a*/ 	.short	(.L_16 - .L_15)
.L_15:
        /*002c*/ 	.word	0x00000000
        /*0030*/ 	.short	0x0007
        /*0032*/ 	.short	0x0038
        /*0034*/ 	.byte	0x00, 0xf0, 0x11, 0x00


	//----- nvinfo : EIATTR_KPARAM_INFO
	.align		4
.L_16:
        /*0038*/ 	.byte	0x04, 0x17
        /*003a*/ 	.short	(.L_18 - .L_17)
.L_17:
        /*003c*/ 	.word	0x00000000
        /*0040*/ 	.short	0x0006
        /*0042*/ 	.short	0x0030
        /*0044*/ 	.byte	0x00, 0xf0, 0x21, 0x00


	//----- nvinfo : EIATTR_KPARAM_INFO
	.align		4
.L_18:
        /*0048*/ 	.byte	0x04, 0x17
        /*004a*/ 	.short	(.L_20 - .L_19)
.L_19:
        /*004c*/ 	.word	0x00000000
        /*0050*/ 	.short	0x0005
        /*0052*/ 	.short	0x0028
        /*0054*/ 	.byte	0x00, 0xf0, 0x21, 0x00


	//----- nvinfo : EIATTR_KPARAM_INFO
	.align		4
.L_20:
        /*0058*/ 	.byte	0x04, 0x17
        /*005a*/ 	.short	(.L_22 - .L_21)
.L_21:
        /*005c*/ 	.word	0x00000000
        /*0060*/ 	.short	0x0004
        /*0062*/ 	.short	0x0020
        /*0064*/ 	.byte	0x00, 0xf0, 0x21, 0x00


	//----- nvinfo : EIATTR_KPARAM_INFO
	.align		4
.L_22:
        /*0068*/ 	.byte	0x04, 0x17
        /*006a*/ 	.short	(.L_24 - .L_23)
.L_23:
        /*006c*/ 	.word	0x00000000
        /*0070*/ 	.short	0x0003
        /*0072*/ 	.short	0x0018
        /*0074*/ 	.byte	0x00, 0xf0, 0x21, 0x00


	//----- nvinfo : EIATTR_KPARAM_INFO
	.align		4
.L_24:
        /*0078*/ 	.byte	0x04, 0x17
        /*007a*/ 	.short	(.L_26 - .L_25)
.L_25:
        /*007c*/ 	.word	0x00000000
        /*0080*/ 	.short	0x0002
        /*0082*/ 	.short	0x0010
        /*0084*/ 	.byte	0x00, 0xf0, 0x21, 0x00


	//----- nvinfo : EIATTR_KPARAM_INFO
	.align		4
.L_26:
        /*0088*/ 	.byte	0x04, 0x17
        /*008a*/ 	.short	(.L_28 - .L_27)
.L_27:
        /*008c*/ 	.word	0x00000000
        /*0090*/ 	.short	0x0001
        /*0092*/ 	.short	0x0008
        /*0094*/ 	.byte	0x00, 0xf0, 0x21, 0x00


	//----- nvinfo : EIATTR_KPARAM_INFO
	.align		4
.L_28:
        /*0098*/ 	.byte	0x04, 0x17
        /*009a*/ 	.short	(.L_30 - .L_29)
.L_29:
        /*009c*/ 	.word	0x00000000
        /*00a0*/ 	.short	0x0000
        /*00a2*/ 	.short	0x0000
        /*00a4*/ 	.byte	0x00, 0xf0, 0x21, 0x00


	//----- nvinfo : EIATTR_MAXREG_COUNT
	.align		4
.L_30:
        /*00a8*/ 	.byte	0x03, 0x1b
        /*00aa*/ 	.short	0x00ff


	//----- nvinfo : EIATTR_COOP_GROUP_MASK_REGIDS
	.align		4
        /*00ac*/ 	.byte	0x04, 0x29
        /*00ae*/ 	.short	(.L_32 - .L_31)


	//   ....[0]....
.L_31:
        /*00b0*/ 	.word	0xffffffff


	//   ....[1]....
        /*00b4*/ 	.word	0xffffffff


	//   ....[2]....
        /*00b8*/ 	.word	0xffffffff


	//   ....[3]....
        /*00bc*/ 	.word	0xffffffff


	//   ....[4]....
        /*00c0*/ 	.word	0xffffffff


	//   ....[5]....
        /*00c4*/ 	.word	0xffffffff


	//   ....[6]....
        /*00c8*/ 	.word	0xffffffff


	//   ....[7]....
        /*00cc*/ 	.word	0xffffffff


	//   ....[8]....
        /*00d0*/ 	.word	0xffffffff


	//   ....[9]....
        /*00d4*/ 	.word	0xffffffff


	//   ....[10]....
        /*00d8*/ 	.word	0xffffffff


	//   ....[11]....
        /*00dc*/ 	.word	0xffffffff


	//   ....[12]....
        /*00e0*/ 	.word	0xffffffff


	//   ....[13]....
        /*00e4*/ 	.word	0xffffffff


	//   ....[14]....
        /*00e8*/ 	.word	0xffffffff


	//   ....[15]....
        /*00ec*/ 	.word	0xffffffff


	//----- nvinfo : EIATTR_COOP_GROUP_INSTR_OFFSETS
	.align		4
.L_32:
        /*00f0*/ 	.byte	0x04, 0x28
        /*00f2*/ 	.short	(.L_34 - .L_33)


	//   ....[0]....
.L_33:
        /*00f4*/ 	.word	0x00000710


	//   ....[1]....
        /*00f8*/ 	.word	0x00000730


	//   ....[2]....
        /*00fc*/ 	.word	0x00000750


	//   ....[3]....
        /*0100*/ 	.word	0x00000770


	//   ....[4]....
        /*0104*/ 	.word	0x00000790


	//   ....[5]....
        /*0108*/ 	.word	0x000007f0


	//   ....[6]....
        /*010c*/ 	.word	0x00000810


	//   ....[7]....
        /*0110*/ 	.word	0x00000830


	//   ....[8]....
        /*0114*/ 	.word	0x00001120


	//   ....[9]....
        /*0118*/ 	.word	0x00001140


	//   ....[10]....
        /*011c*/ 	.word	0x00001160


	//   ....[11]....
        /*0120*/ 	.word	0x00001180


	//   ....[12]....
        /*0124*/ 	.word	0x000011a0


	//   ....[13]....
        /*0128*/ 	.word	0x00001200


	//   ....[14]....
        /*012c*/ 	.word	0x00001220


	//   ....[15]....
        /*0130*/ 	.word	0x00001240


	//----- nvinfo : EIATTR_EXIT_INSTR_OFFSETS
	.align		4
.L_34:
        /*0134*/ 	.byte	0x04, 0x1c
        /*0136*/ 	.short	(.L_36 - .L_35)


	//   ....[0]....
.L_35:
        /*0138*/ 	.word	0x00001b90


	//----- nvinfo : EIATTR_MAX_THREADS
	.align		4
.L_36:
        /*013c*/ 	.byte	0x04, 0x05
        /*013e*/ 	.short	(.L_38 - .L_37)
.L_37:
        /*0140*/ 	.word	0x00000100
        /*0144*/ 	.word	0x00000001
        /*0148*/ 	.word	0x00000001
.L_38:


//--------------------- .nv.rel.action            --------------------------
	.section	.nv.rel.action,"",@"SHT_CUDA_RELOCINFO"
	.align	8
	.sectionentsize	8
        /*0000*/ 	.byte	0x73, 0x00, 0x00, 0x00, 0x00, 0x00, 0x00, 0x00, 0x00, 0x00, 0x00, 0x11, 0x25, 0x00, 0x05, 0x36


//--------------------- .nv.constant0.triton__0d1d2d3d4d5d6d7de8de --------------------------
	.section	.nv.constant0.triton__0d1d2d3d4d5d6d7de8de,"a",@progbits
	.align	4
.nv.constant0.triton__0d1d2d3d4d5d6d7de8de:
	.zero		416


//--------------------- .text.triton__0d1d2d3d4d5d6d7de8de --------------------------
	.section	.text.triton__0d1d2d3d4d5d6d7de8de,"ax",@progbits
	.sectionflags	@"SHF_BARRIERS=1"
	.sectioninfo	@"SHI_REGISTERS=40"
	.align	128
        .global         triton__0d1d2d3d4d5d6d7de8de
        .type           triton__0d1d2d3d4d5d6d7de8de,@function
        .size           triton__0d1d2d3d4d5d6d7de8de,(.L_x_3 - triton__0d1d2d3d4d5d6d7de8de)
        .other          triton__0d1d2d3d4d5d6d7de8de,@"STO_CUDA_ENTRY STV_DEFAULT"
triton__0d1d2d3d4d5d6d7de8de:
.text.triton__0d1d2d3d4d5d6d7de8de:
[----:B------:R-:W-:-:S02]  /*0000*/  MOV R1, c[0x0][0x28] ;  /* 0x00000a0000017a02 */ /* 0x000fc40000000f00 */
[----:B------:R-:W0:Y:S01]  /*0010*/  S2R R2, SR_TID.X ;  /* 0x0000000000027919 */ /* 0x000e220000002100 */
[----:B------:R-:W-:Y:S01]  /*0020*/  MOV R15, 0x2 ;  /* 0x00000002000f7802 */ /* 0x000fe20000000f00 */
[----:B------:R-:W-:Y:S01]  /*0030*/  CS2R R8, SRZ ;  /* 0x0000000000087805 */ /* 0x000fe2000001ff00 */
[----:B------:R-:W-:Y:S01]  /*0040*/  CS2R R10, SRZ ;  /* 0x00000000000a7805 */ /* 0x000fe2000001ff00 */
[----:B------:R-:W1:Y:S01]  /*0050*/  S2R R0, SR_CTAID.X ;  /* 0x0000000000007919 */ /* 0x000e620000002500 */
[----:B------:R-:W-:Y:S01]  /*0060*/  CS2R R4, SRZ ;  /* 0x0000000000047805 */ /* 0x000fe2000001ff00 */
[----:B------:R-:W-:Y:S01]  /*0070*/  ULDC.64 UR6, c[0x0][0x118] ;  /* 0x0000460000067ab9 */ /* 0x000fe20000000a00 */
[----:B0-----:R-:W-:-:S04]  /*0080*/  LOP3.LUT R16, R2, 0xff, RZ, 0xc0, !PT ;  /* 0x000000ff02107812 */ /* 0x001fc800078ec0ff */
[----:B------:R-:W-:Y:S02]  /*0090*/  SHF.L.U32 R33, R16, 0x3, RZ ;  /* 0x0000000310217819 */ /* 0x000fe400000006ff */
[C---:B-1----:R-:W-:Y:S02]  /*00a0*/  ISETP.GE.AND P1, PT, R0.reuse, 0x400, PT ;  /* 0x000004000000780c */ /* 0x042fe40003f26270 */
[----:B------:R-:W-:Y:S01]  /*00b0*/  IADD3 R7, R33, 0x800, RZ ;  /* 0x0000080021077810 */ /* 0x000fe20007ffe0ff */
[----:B------:R-:W-:-:S03]  /*00c0*/  IMAD R12, R0, 0x900, R33 ;  /* 0x00000900000c7824 */ /* 0x000fc600078e0221 */
[----:B------:R-:W-:Y:S01]  /*00d0*/  ISETP.LT.U32.AND P0, PT, R7, 0x900, !P1 ;  /* 0x000009000700780c */ /* 0x000fe20004f01070 */
[----:B------:R-:W-:Y:S02]  /*00e0*/  IMAD R14, R0, 0x900, R7 ;  /* 0x00000900000e7824 */ /* 0x000fe400078e0207 */
[----:B------:R-:W-:Y:S01]  /*00f0*/  CS2R R6, SRZ ;  /* 0x0000000000067805 */ /* 0x000fe2000001ff00 */
[----:B------:R-:W-:-:S04]  /*0100*/  IMAD.WIDE R12, R12, R15, c[0x0][0x160] ;  /* 0x000058000c0c7625 */ /* 0x000fc800078e020f */
[----:B------:R-:W-:Y:S01]  /*0110*/  IMAD.WIDE R14, R14, R15, c[0x0][0x160] ;  /* 0x000058000e0e7625 */ /* 0x000fe200078e020f */
[----:B------:R-:W2:Y:S04]  /*0120*/  @!P1 LDG.E.EL.128 R8, [R12.64] ;  /* 0x000000060c089981 */ /* 0x000ea8000c2e1d00 */
[----:B------:R-:W3:Y:S01]  /*0130*/  @P0 LDG.E.EL.128 R4, [R14.64] ;  /* 0x000000060e040981 */ /* 0x000ee2000c2e1d00 */
[C---:B------:R-:W-:Y:S01]  /*0140*/  LOP3.LUT P2, RZ, R2.reuse, 0x1f, RZ, 0xc0, !PT ;  /* 0x0000001f02ff7812 */ /* 0x040fe2000784c0ff */
[----:B------:R-:W-:Y:S01]  /*0150*/  CS2R R24, SRZ ;  /* 0x0000000000187805 */ /* 0x000fe2000001ff00 */
[----:B------:R-:W-:Y:S01]  /*0160*/  ISETP.GE.AND P3, PT, R2, 0x8, PT ;  /* 0x000000080200780c */ /* 0x000fe20003f66270 */
[----:B------:R-:W-:Y:S01]  /*0170*/  CS2R R26, SRZ ;  /* 0x00000000001a7805 */ /* 0x000fe2000001ff00 */
[----:B------:R-:W-:Y:S01]  /*0180*/  CS2R R30, SRZ ;  /* 0x00000000001e7805 */ /* 0x000fe2000001ff00 */
[----:B------:R-:W-:Y:S01]  /*0190*/  MOV R32, RZ ;  /* 0x000000ff00207202 */ /* 0x000fe20000000f00 */
[----:B------:R-:W-:Y:S01]  /*01a0*/  UPLOP3.LUT UP0, UPT, UPT, UPT, UPT, 0x80, 0x0 ;  /* 0x000000000000789c */ /* 0x000fe20003f0f070 */
[----:B------:R-:W-:Y:S01]  /*01b0*/  MOV R36, RZ ;  /* 0x000000ff00247202 */ /* 0x000fe20000000f00 */
[----:B------:R-:W-:Y:S01]  /*01c0*/  UMOV UR4, URZ ;  /* 0x0000003f00047c82 */ /* 0x000fe20008000000 */
[----:B--2---:R-:W-:-:S02]  /*01d0*/  SEL R8, R8, RZ, !P1 ;  /* 0x000000ff08087207 */ /* 0x004fc40004800000 */
[----:B------:R-:W-:Y:S02]  /*01e0*/  SEL R9, R9, RZ, !P1 ;  /* 0x000000ff09097207 */ /* 0x000fe40004800000 */
[----:B---3--:R-:W-:Y:S02]  /*01f0*/  SEL R17, R4, RZ, P0 ;  /* 0x000000ff04117207 */ /* 0x008fe40000000000 */
[C---:B------:R-:W-:Y:S02]  /*0200*/  PRMT R4, R8.reuse, 0x7632, R4 ;  /* 0x0000763208047816 */ /* 0x040fe40000000004 */
[C---:B------:R-:W-:Y:S01]  /*0210*/  PRMT R18, R17.reuse, 0x7632, R18 ;  /* 0x0000763211127816 */ /* 0x040fe20000000012 */
[----:B------:R-:W-:Y:S01]  /*0220*/  IMAD.U32 R17, R17, 0x10000, RZ ;  /* 0x0001000011117824 */ /* 0x000fe200078e00ff */
[----:B------:R-:W-:Y:S02]  /*0230*/  SHF.L.U32 R8, R8, 0x10, RZ ;  /* 0x0000001008087819 */ /* 0x000fe400000006ff */
[----:B------:R-:W-:Y:S01]  /*0240*/  SHF.L.U32 R4, R4, 0x10, RZ ;  /* 0x0000001004047819 */ /* 0x000fe200000006ff */
[----:B------:R-:W-:Y:S01]  /*0250*/  FMUL R17, R17, R17 ;  /* 0x0000001111117220 */ /* 0x000fe20000400000 */
[----:B------:R-:W-:Y:S01]  /*0260*/  SHF.L.U32 R18, R18, 0x10, RZ ;  /* 0x0000001012127819 */ /* 0x000fe200000006ff */
[----:B------:R-:W-:Y:S01]  /*0270*/  FMUL R8, R8, R8 ;  /* 0x0000000808087220 */ /* 0x000fe20000400000 */
[----:B------:R-:W-:Y:S01]  /*0280*/  SEL R10, R10, RZ, !P1 ;  /* 0x000000ff0a0a7207 */ /* 0x000fe20004800000 */
[----:B------:R-:W-:Y:S01]  /*0290*/  FMUL R4, R4, R4 ;  /* 0x0000000404047220 */ /* 0x000fe20000400000 */
[----:B------:R-:W-:Y:S01]  /*02a0*/  FSEL R17, R17, -RZ, P0 ;  /* 0x800000ff11117208 */ /* 0x000fe20000000000 */
[----:B------:R-:W-:Y:S01]  /*02b0*/  FMUL R18, R18, R18 ;  /* 0x0000001212127220 */ /* 0x000fe20000400000 */
[----:B------:R-:W-:-:S02]  /*02c0*/  FSEL R8, R8, RZ, !P1 ;  /* 0x000000ff08087208 */ /* 0x000fc40004800000 */
[----:B------:R-:W-:Y:S02]  /*02d0*/  FSEL R15, R4, RZ, !P1 ;  /* 0x000000ff040f7208 */ /* 0x000fe40004800000 */
[----:B------:R-:W-:Y:S01]  /*02e0*/  SEL R6, R6, RZ, P0 ;  /* 0x000000ff06067207 */ /* 0x000fe20000000000 */
[----:B------:R-:W-:Y:S01]  /*02f0*/  FADD R4, R8, R17 ;  /* 0x0000001108047221 */ /* 0x000fe20000000000 */
[----:B------:R-:W-:Y:S02]  /*0300*/  SEL R8, R5, RZ, P0 ;  /* 0x000000ff05087207 */ /* 0x000fe40000000000 */
[----:B------:R-:W-:Y:S02]  /*0310*/  PRMT R5, R9, 0x7632, R5 ;  /* 0x0000763209057816 */ /* 0x000fe40000000005 */
[----:B------:R-:W-:Y:S02]  /*0320*/  PRMT R12, R8, 0x7632, R12 ;  /* 0x00007632080c7816 */ /* 0x000fe4000000000c */
[----:B------:R-:W-:-:S02]  /*0330*/  SHF.L.U32 R5, R5, 0x10, RZ ;  /* 0x0000001005057819 */ /* 0x000fc400000006ff */
[----:B------:R-:W-:Y:S02]  /*0340*/  SHF.L.U32 R12, R12, 0x10, RZ ;  /* 0x000000100c0c7819 */ /* 0x000fe400000006ff */
[----:B------:R-:W-:Y:S01]  /*0350*/  SHF.L.U32 R9, R9, 0x10, RZ ;  /* 0x0000001009097819 */ /* 0x000fe200000006ff */
[----:B------:R-:W-:Y:S01]  /*0360*/  FMUL R5, R5, R5 ;  /* 0x0000000505057220 */ /* 0x000fe20000400000 */
[----:B------:R-:W-:Y:S01]  /*0370*/  SHF.L.U32 R13, R8, 0x10, RZ ;  /* 0x00000010080d7819 */ /* 0x000fe200000006ff */
[----:B------:R-:W-:Y:S01]  /*0380*/  FMUL R12, R12, R12 ;  /* 0x0000000c0c0c7220 */ /* 0x000fe20000400000 */
[----:B------:R-:W-:Y:S01]  /*0390*/  FSEL R18, R18, -RZ, P0 ;  /* 0x800000ff12127208 */ /* 0x000fe20000000000 */
[----:B------:R-:W-:Y:S01]  /*03a0*/  FMUL R9, R9, R9 ;  /* 0x0000000909097220 */ /* 0x000fe20000400000 */
[----:B------:R-:W-:Y:S01]  /*03b0*/  IMAD.U32 R8, R10, 0x10000, RZ ;  /* 0x000100000a087824 */ /* 0x000fe200078e00ff */
[----:B------:R-:W-:Y:S01]  /*03c0*/  FMUL R14, R13, R13 ;  /* 0x0000000d0d0e7220 */ /* 0x000fe20000400000 */
[----:B------:R-:W-:Y:S01]  /*03d0*/  SHF.L.U32 R13, R6, 0x10, RZ ;  /* 0x00000010060d7819 */ /* 0x000fe200000006ff */
[----:B------:R-:W-:Y:S01]  /*03e0*/  FADD R15, R15, R18 ;  /* 0x000000120f0f7221 */ /* 0x000fe20000000000 */
[----:B------:R-:W-:Y:S01]  /*03f0*/  PRMT R10, R10, 0x7632, R10 ;  /* 0x000076320a0a7816 */ /* 0x000fe2000000000a */
[----:B------:R-:W-:Y:S01]  /*0400*/  FMUL R8, R8, R8 ;  /* 0x0000000808087220 */ /* 0x000fe20000400000 */
[----:B------:R-:W-:Y:S01]  /*0410*/  PRMT R6, R6, 0x7632, R6 ;  /* 0x0000763206067816 */ /* 0x000fe20000000006 */
[----:B------:R-:W-:Y:S01]  /*0420*/  FMUL R13, R13, R13 ;  /* 0x0000000d0d0d7220 */ /* 0x000fe20000400000 */
[----:B------:R-:W-:Y:S01]  /*0430*/  FSEL R5, R5, RZ, !P1 ;  /* 0x000000ff05057208 */ /* 0x000fe20004800000 */
[----:B------:R-:W-:Y:S01]  /*0440*/  IMAD.U32 R10, R10, 0x10000, RZ ;  /* 0x000100000a0a7824 */ /* 0x000fe200078e00ff */
[----:B------:R-:W-:Y:S01]  /*0450*/  FSEL R12, R12, -RZ, P0 ;  /* 0x800000ff0c0c7208 */ /* 0x000fe20000000000 */
[----:B------:R-:W-:Y:S01]  /*0460*/  FADD R15, R4, R15 ;  /* 0x0000000f040f7221 */ /* 0x000fe20000000000 */
[----:B------:R-:W-:Y:S01]  /*0470*/  FSEL R9, R9, RZ, !P1 ;  /* 0x000000ff09097208 */ /* 0x000fe20004800000 */
[----:B------:R-:W-:Y:S01]  /*0480*/  FMUL R10, R10, R10 ;  /* 0x0000000a0a0a7220 */ /* 0x000fe20000400000 */
[----:B------:R-:W-:Y:S01]  /*0490*/  FSEL R14, R14, -RZ, P0 ;  /* 0x800000ff0e0e7208 */ /* 0x000fe20000000000 */
[----:B------:R-:W-:Y:S01]  /*04a0*/  FADD R12, R5, R12 ;  /* 0x0000000c050c7221 */ /* 0x000fe20000000000 */
[----:B------:R-:W-:-:S02]  /*04b0*/  SEL R11, R11, RZ, !P1 ;  /* 0x000000ff0b0b7207 */ /* 0x000fc40004800000 */
[----:B------:R-:W-:Y:S01]  /*04c0*/  SEL R7, R7, RZ, P0 ;  /* 0x000000ff07077207 */ /* 0x000fe20000000000 */
[----:B------:R-:W-:Y:S01]  /*04d0*/  FADD R14, R9, R14 ;  /* 0x0000000e090e7221 */ /* 0x000fe20000000000 */
[----:B------:R-:W-:Y:S02]  /*04e0*/  SHF.L.U32 R6, R6, 0x10, RZ ;  /* 0x0000001006067819 */ /* 0x000fe400000006ff */
[----:B------:R-:W-:Y:S01]  /*04f0*/  PRMT R4, R11, 0x7632, R4 ;  /* 0x000076320b047816 */ /* 0x000fe20000000004 */
[----:B------:R-:W-:Y:S01]  /*0500*/  FADD R15, R14, R15 ;  /* 0x0000000f0e0f7221 */ /* 0x000fe20000000000 */
[----:B------:R-:W-:Y:S01]  /*0510*/  SHF.L.U32 R5, R7, 0x10, RZ ;  /* 0x0000001007057819 */ /* 0x000fe200000006ff */
[----:B------:R-:W-:Y:S01]  /*0520*/  FMUL R6, R6, R6 ;  /* 0x0000000606067220 */ /* 0x000fe20000400000 */
[----:B------:R-:W-:Y:S01]  /*0530*/  SHF.L.U32 R11, R11, 0x10, RZ ;  /* 0x000000100b0b7819 */ /* 0x000fe200000006ff */
[----:B------:R-:W-:Y:S01]  /*0540*/  FADD R12, R12, R15 ;  /* 0x0000000f0c0c7221 */ /* 0x000fe20000000000 */
[----:B------:R-:W-:Y:S01]  /*0550*/  PRMT R7, R7, 0x7632, R7 ;  /* 0x0000763207077816 */ /* 0x000fe20000000007 */
[----:B------:R-:W-:Y:S01]  /*0560*/  FMUL R5, R5, R5 ;  /* 0x0000000505057220 */ /* 0x000fe20000400000 */
[----:B------:R-:W-:Y:S01]  /*0570*/  FSEL R8, R8, RZ, !P1 ;  /* 0x000000ff08087208 */ /* 0x000fe20004800000 */
[----:B------:R-:W-:Y:S01]  /*0580*/  FMUL R11, R11, R11 ;  /* 0x0000000b0b0b7220 */ /* 0x000fe20000400000 */
[----:B------:R-:W-:-:S02]  /*0590*/  FSEL R13, R13, -RZ, P0 ;  /* 0x800000ff0d0d7208 */ /* 0x000fc40000000000 */
[----:B------:R-:W-:Y:S02]  /*05a0*/  SHF.L.U32 R4, R4, 0x10, RZ ;  /* 0x0000001004047819 */ /* 0x000fe400000006ff */
[----:B------:R-:W-:Y:S01]  /*05b0*/  SHF.L.U32 R7, R7, 0x10, RZ ;  /* 0x0000001007077819 */ /* 0x000fe200000006ff */
[----:B------:R-:W-:Y:S01]  /*05c0*/  FADD R13, R8, R13 ;  /* 0x0000000d080d7221 */ /* 0x000fe20000000000 */
[----:B------:R-:W-:Y:S01]  /*05d0*/  FSEL R9, R10, RZ, !P1 ;  /* 0x000000ff0a097208 */ /* 0x000fe20004800000 */
[----:B------:R-:W-:Y:S01]  /*05e0*/  FMUL R4, R4, R4 ;  /* 0x0000000404047220 */ /* 0x000fe20000400000 */
[----:B------:R-:W-:Y:S01]  /*05f0*/  FSEL R6, R6, -RZ, P0 ;  /* 0x800000ff06067208 */ /* 0x000fe20000000000 */
[----:B------:R-:W-:Y:S01]  /*0600*/  FMUL R7, R7, R7 ;  /* 0x0000000707077220 */ /* 0x000fe20000400000 */
[----:B------:R-:W-:Y:S01]  /*0610*/  FSEL R8, R11, RZ, !P1 ;  /* 0x000000ff0b087208 */ /* 0x000fe20004800000 */
[----:B------:R-:W-:Y:S01]  /*0620*/  FADD R13, R13, R12 ;  /* 0x0000000c0d0d7221 */ /* 0x000fe20000000000 */
[----:B------:R-:W-:Y:S01]  /*0630*/  FSEL R5, R5, -RZ, P0 ;  /* 0x800000ff05057208 */ /* 0x000fe20000000000 */
[----:B------:R-:W-:Y:S01]  /*0640*/  FADD R6, R9, R6 ;  /* 0x0000000609067221 */ /* 0x000fe20000000000 */
[----:B------:R-:W-:-:S02]  /*0650*/  FSEL R4, R4, RZ, !P1 ;  /* 0x000000ff04047208 */ /* 0x000fc40004800000 */
[----:B------:R-:W-:Y:S01]  /*0660*/  FSEL R7, R7, -RZ, P0 ;  /* 0x800000ff07077208 */ /* 0x000fe20000000000 */
[----:B------:R-:W-:Y:S01]  /*0670*/  FADD R5, R8, R5 ;  /* 0x0000000508057221 */ /* 0x000fe20000000000 */
[----:B------:R-:W-:Y:S01]  /*0680*/  FADD R6, R6, R13 ;  /* 0x0000000d06067221 */ /* 0x000fe20000000000 */
[----:B------:R-:W-:Y:S02]  /*0690*/  SHF.R.U32.HI R10, RZ, 0x3, R2 ;  /* 0x00000003ff0a7819 */ /* 0x000fe40000011602 */
[----:B------:R-:W-:Y:S01]  /*06a0*/  FADD R7, R4, R7 ;  /* 0x0000000704077221 */ /* 0x000fe20000000000 */
[----:B------:R-:W-:Y:S01]  /*06b0*/  FADD R6, R5, R6 ;  /* 0x0000000605067221 */ /* 0x000fe20000000000 */
[----:B------:R-:W-:Y:S02]  /*06c0*/  LOP3.LUT R10, R10, 0x1c, RZ, 0xc0, !PT ;  /* 0x0000001c0a0a7812 */ /* 0x000fe400078ec0ff */
[----:B------:R-:W-:Y:S01]  /*06d0*/  LOP3.LUT P0, RZ, R2, 0x7, RZ, 0xc0, !PT ;  /* 0x0000000702ff7812 */ /* 0x000fe2000780c0ff */
[----:B------:R-:W-:Y:S01]  /*06e0*/  FADD R6, R7, R6 ;  /* 0x0000000607067221 */ /* 0x000fe20000000000 */
[----:B------:R-:W-:-:S02]  /*06f0*/  ISETP.EQ.AND P1, PT, R16, RZ, !P1 ;  /* 0x000000ff1000720c */ /* 0x000fc40004f22270 */
[----:B------:R-:W-:Y:S02]  /*0700*/  ISETP.LT.AND P0, PT, R2, 0x8, !P0 ;  /* 0x000000080200780c */ /* 0x000fe40004701270 */
[----:B------:R-:W0:Y:S02]  /*0710*/  SHFL.BFLY PT, R5, R6, 0x10, 0x1f ;  /* 0x0e001f0006057f89 */ /* 0x000e2400000e0000 */
[----:B0-----:R-:W-:-:S05]  /*0720*/  FADD R5, R6, R5 ;  /* 0x0000000506057221 */ /* 0x001fca0000000000 */
        /* <DEDUP_REMOVED lines=8> */
[----:B------:R-:W-:Y:S04]  /*07b0*/  @!P2 STS [R10], R9 ;  /* 0x000000090a00a388 */ /* 0x000fe80000000800 */
[----:B------:R-:W-:Y:S06]  /*07c0*/  BAR.SYNC 0x0 ;  /* 0x0000000000007b1d */ /* 0x000fec0000000000 */
[----:B------:R-:W0:Y:S01]  /*07d0*/  @!P3 LDS R3, [R2.X4] ;  /* 0x000000000203b984 */ /* 0x000e220000004800 */
[----:B------:R-:W-:-:S03]  /*07e0*/  MOV R9, 0x39e38e39 ;  /* 0x39e38e3900097802 */ /* 0x000fc60000000f00 */
[----:B0-----:R-:W0:Y:S02]  /*07f0*/  SHFL.BFLY PT, R4, R3, 0x4, 0x1f ;  /* 0x0c801f0003047f89 */ /* 0x001e2400000e0000 */
[----:B0-----:R-:W-:-:S05]  /*0800*/  FADD R4, R3, R4 ;  /* 0x0000000403047221 */ /* 0x001fca0000000000 */
[----:B------:R-:W0:Y:S02]  /*0810*/  SHFL.BFLY PT, R5, R4, 0x2, 0x1f ;  /* 0x0c401f0004057f89 */ /* 0x000e2400000e0000 */
[----:B0-----:R-:W-:-:S05]  /*0820*/  FADD R5, R4, R5 ;  /* 0x0000000504057221 */ /* 0x001fca0000000000 */
[----:B------:R-:W0:Y:S02]  /*0830*/  SHFL.BFLY PT, R6, R5, 0x1, 0x1f ;  /* 0x0c201f0005067f89 */ /* 0x000e2400000e0000 */
[----:B0-----:R-:W-:Y:S01]  /*0840*/  FADD R7, R5, R6 ;  /* 0x0000000605077221 */ /* 0x001fe20000000000 */
[----:B------:R-:W-:-:S04]  /*0850*/  IMAD.MOV.U32 R5, RZ, RZ, 0x4 ;  /* 0x00000004ff057424 */ /* 0x000fc800078e00ff */
[----:B------:R-:W-:Y:S01]  /*0860*/  @P0 STS [R2.X4], R7 ;  /* 0x0000000702000388 */ /* 0x000fe20000004800 */
[----:B------:R-:W-:-:S03]  /*0870*/  IMAD.WIDE R4, R0, R5, c[0x0][0x180] ;  /* 0x0000600000047625 */ /* 0x000fc600078e0205 */
[----:B------:R-:W-:Y:S06]  /*0880*/  BAR.SYNC 0x0 ;  /* 0x0000000000007b1d */ /* 0x000fec0000000000 */
[----:B------:R-:W0:Y:S04]  /*0890*/  LDS R6, [RZ] ;  /* 0x00000000ff067984 */ /* 0x000e280000000800 */
[----:B------:R-:W-:Y:S06]  /*08a0*/  BAR.SYNC 0x0 ;  /* 0x0000000000007b1d */ /* 0x000fec0000000000 */
[----:B0-----:R-:W-:Y:S01]  /*08b0*/  STS [RZ], R6 ;  /* 0x00000006ff007388 */ /* 0x001fe20000000800 */
[----:B------:R-:W-:-:S03]  /*08c0*/  FFMA R2, R6, R9, 9.9999997473787516356e-06 ;  /* 0x3727c5ac06027423 */ /* 0x000fc60000000009 */
[----:B------:R-:W-:Y:S06]  /*08d0*/  BAR.SYNC 0x0 ;  /* 0x0000000000007b1d */ /* 0x000fec0000000000 */
[----:B------:R-:W0:Y:S01]  /*08e0*/  LDS R3, [RZ] ;  /* 0x00000000ff037984 */ /* 0x000e220000000800 */
[----:B------:R-:W1:Y:S03]  /*08f0*/  MUFU.RSQ R2, R2 ;  /* 0x0000000200027308 */ /* 0x000e660000001400 */
[----:B0-----:R0:W-:Y:S02]  /*0900*/  @P1 STG.E [R4.64], R3 ;  /* 0x0000000304001986 */ /* 0x0011e4000c101906 */
[----:B01----:R-:W-:-:S03]  /*0910*/  IADD3 R3, R33, 0x4, RZ ;  /* 0x0000000421037810 */ /* 0x003fc60007ffe0ff */
.L_x_0:
[C---:B------:R-:W-:Y:S01]  /*0920*/  LOP3.LUT R34, R33.reuse, UR4, RZ, 0xfc, !PT ;  /* 0x0000000421227c12 */ /* 0x040fe2000f8efcff */
[----:B------:R-:W-:Y:S01]  /*0930*/  CS2R R4, SRZ ;  /* 0x0000000000047805 */ /* 0x000fe2000001ff00 */
[----:B------:R-:W-:Y:S01]  /*0940*/  IADD3 R8, P5, R33, UR4, RZ ;  /* 0x0000000421087c10 */ /* 0x000fe2000ffbe0ff */
[----:B------:R-:W-:Y:S01]  /*0950*/  CS2R R6, SRZ ;  /* 0x0000000000067805 */ /* 0x000fe2000001ff00 */
[----:B------:R-:W-:Y:S01]  /*0960*/  ISETP.GE.U32.AND P4, PT, R34, 0x900, PT ;  /* 0x000009002200780c */ /* 0x000fe20003f86070 */
[C---:B------:R-:W-:Y:S01]  /*0970*/  IMAD R28, R0.reuse, 0x900, R34 ;  /* 0x00000900001c7824 */ /* 0x040fe200078e0222 */
[----:B------:R-:W-:Y:S01]  /*0980*/  MOV R17, 0x2 ;  /* 0x0000000200117802 */ /* 0x000fe20000000f00 */
[----:B------:R-:W-:Y:S01]  /*0990*/  IMAD.X R9, RZ, RZ, RZ, P5 ;  /* 0x000000ffff097224 */ /* 0x000fe200028e06ff */
[----:B------:R-:W-:-:S02]  /*09a0*/  ISETP.LT.AND P1, PT, R0, 0x400, !P4 ;  /* 0x000004000000780c */ /* 0x000fc40006721270 */
[----:B------:R-:W-:Y:S01]  /*09b0*/  LEA R22, P5, R8, c[0x0][0x168], 0x2 ;  /* 0x00005a0008167a11 */ /* 0x000fe200078a10ff */
[----:B------:R-:W-:Y:S01]  /*09c0*/  IMAD.WIDE R16, R28, R17, c[0x0][0x160] ;  /* 0x000058001c107625 */ /* 0x000fe200078e0211 */
[----:B------:R-:W-:Y:S01]  /*09d0*/  LOP3.LUT R13, R3, UR4, RZ, 0xfc, !PT ;  /* 0x00000004030d7c12 */ /* 0x000fe2000f8efcff */
[----:B------:R-:W-:Y:S01]  /*09e0*/  CS2R R10, SRZ ;  /* 0x00000000000a7805 */ /* 0x000fe2000001ff00 */
[----:B------:R-:W-:Y:S02]  /*09f0*/  LEA.HI.X R23, R8, c[0x0][0x16c], R9, 0x2, P5 ;  /* 0x00005b0008177a11 */ /* 0x000fe400028f1409 */
[----:B------:R-:W-:Y:S01]  /*0a00*/  MOV R29, 0x4 ;  /* 0x00000004001d7802 */ /* 0x000fe20000000f00 */
[----:B------:R-:W-:Y:S01]  /*0a10*/  CS2R R8, SRZ ;  /* 0x0000000000087805 */ /* 0x000fe2000001ff00 */
[----:B------:R-:W-:Y:S01]  /*0a20*/  IMAD R20, R0, 0x900, R13 ;  /* 0x0000090000147824 */ /* 0x000fe200078e020d */
[----:B------:R-:W-:Y:S02]  /*0a30*/  CS2R R14, SRZ ;  /* 0x00000000000e7805 */ /* 0x000fe4000001ff00 */
[----:B------:R0:W2:Y:S01]  /*0a40*/  @P1 LDG.E.EL.128 R4, [R16.64] ;  /* 0x0000000610041981 */ /* 0x0000a2000c2e1d00 */
[----:B------:R-:W-:Y:S01]  /*0a50*/  CS2R R12, SRZ ;  /* 0x00000000000c7805 */ /* 0x000fe2000001ff00 */
[----:B------:R-:W-:-:S02]  /*0a60*/  IMAD.WIDE R20, R20, R29, c[0x0][0x170] ;  /* 0x00005c0014147625 */ /* 0x000fc400078e021d */
[----:B------:R1:W3:Y:S04]  /*0a70*/  @!P4 LDG.E.EL.128 R8, [R22.64+0x10] ;  /* 0x000010061608c981 */ /* 0x0002e8000c2e1d00 */
[----:B------:R3:W4:Y:S01]  /*0a80*/  @P1 LDG.E.EL.128 R12, [R20.64] ;  /* 0x00000006140c1981 */ /* 0x000722000c2e1d00 */
[----:B------:R-:W-:Y:S01]  /*0a90*/  CS2R R18, SRZ ;  /* 0x0000000000127805 */ /* 0x000fe2000001ff00 */
[----:B0-----:R-:W-:Y:S01]  /*0aa0*/  CS2R R16, SRZ ;  /* 0x0000000000107805 */ /* 0x001fe2000001ff00 */
[----:B------:R-:W-:Y:S01]  /*0ab0*/  IMAD.WIDE.U32 R34, R34, R29, c[0x0][0x168] ;  /* 0x00005a0022227625 */ /* 0x000fe200078e001d */
[----:B-1----:R-:W-:-:S03]  /*0ac0*/  CS2R R22, SRZ ;  /* 0x0000000000167805 */ /* 0x002fc6000001ff00 */
[----:B------:R-:W-:Y:S01]  /*0ad0*/  IMAD.WIDE R28, R28, R29, c[0x0][0x170] ;  /* 0x00005c001c1c7625 */ /* 0x000fe200078e021d */
[----:B------:R0:W5:Y:S01]  /*0ae0*/  @!P4 LDG.E.EL.128 R16, [R34.64] ;  /* 0x000000062210c981 */ /* 0x000162000c2e1d00 */
[----:B--2---:R-:W-:-:S04]  /*0af0*/  SEL R6, R6, RZ, P1 ;  /* 0x000000ff06067207 */ /* 0x004fc80000800000 */
[----:B------:R-:W-:Y:S02]  /*0b00*/  SHF.L.U32 R37, R6, 0x10, RZ ;  /* 0x0000001006257819 */ /* 0x000fe400000006ff */
[----:B---3--:R-:W-:Y:S02]  /*0b10*/  SEL R20, R8, RZ, !P4 ;  /* 0x000000ff08147207 */ /* 0x008fe40006000000 */
[----:B----4-:R-:W-:Y:S01]  /*0b20*/  SEL R8, R12, RZ, P1 ;  /* 0x000000ff0c087207 */ /* 0x010fe20000800000 */
[----:B------:R-:W-:Y:S02]  /*0b30*/  FMUL R21, R37, R2 ;  /* 0x0000000225157220 */ /* 0x000fe40000400000 */
[----:B------:R-:W-:-:S04]  /*0b40*/  FADD R12, R20, 1 ;  /* 0x3f800000140c7421 */ /* 0x000fc80000000000 */
[----:B------:R-:W-:Y:S02]  /*0b50*/  FFMA R8, R21, R12, R8 ;  /* 0x0000000c15087223 */ /* 0x000fe40000000008 */
[----:B------:R-:W-:-:S06]  /*0b60*/  CS2R R20, SRZ ;  /* 0x0000000000147805 */ /* 0x000fcc000001ff00 */
[----:B------:R-:W2:Y:S01]  /*0b70*/  @P1 LDG.E.EL.128 R20, [R28.64] ;  /* 0x000000061c141981 */ /* 0x000ea2000c2e1d00 */
[----:B------:R-:W-:Y:S02]  /*0b80*/  SEL R7, R7, RZ, P1 ;  /* 0x000000ff07077207 */ /* 0x000fe40000800000 */
[----:B------:R-:W-:Y:S02]  /*0b90*/  SEL R10, R10, RZ, !P4 ;  /* 0x000000ff0a0a7207 */ /* 0x000fe40006000000 */
[C---:B0-----:R-:W-:Y:S02]  /*0ba0*/  SHF.L.U32 R35, R7.reuse, 0x10, RZ ;  /* 0x0000001007237819 */ /* 0x041fe400000006ff */
[----:B------:R-:W-:Y:S01]  /*0bb0*/  PRMT R7, R7, 0x7632, R7 ;  /* 0x0000763207077816 */ /* 0x000fe20000000007 */
[----:B------:R-:W-:Y:S01]  /*0bc0*/  FADD R10, R10, 1 ;  /* 0x3f8000000a0a7421 */ /* 0x000fe20000000000 */
[----:B------:R-:W-:Y:S01]  /*0bd0*/  SEL R14, R14, RZ, P1 ;  /* 0x000000ff0e0e7207 */ /* 0x000fe20000800000 */
[----:B------:R-:W-:Y:S01]  /*0be0*/  FMUL R35, R35, R2 ;  /* 0x0000000223237220 */ /* 0x000fe20000400000 */
[----:B------:R-:W-:-:S02]  /*0bf0*/  SEL R11, R11, RZ, !P4 ;  /* 0x000000ff0b0b7207 */ /* 0x000fc40006000000 */
[----:B------:R-:W-:Y:S01]  /*0c00*/  SHF.L.U32 R37, R7, 0x10, RZ ;  /* 0x0000001007257819 */ /* 0x000fe200000006ff */
[----:B------:R-:W-:Y:S01]  /*0c10*/  FFMA R7, R35, R10, R14 ;  /* 0x0000000a23077223 */ /* 0x000fe2000000000e */
[----:B------:R-:W-:Y:S01]  /*0c20*/  SEL R15, R15, RZ, P1 ;  /* 0x000000ff0f0f7207 */ /* 0x000fe20000800000 */
[----:B------:R-:W-:Y:S01]  /*0c30*/  FADD R11, R11, 1 ;  /* 0x3f8000000b0b7421 */ /* 0x000fe20000000000 */
[----:B------:R-:W-:Y:S01]  /*0c40*/  PRMT R6, R6, 0x7632, R6 ;  /* 0x0000763206067816 */ /* 0x000fe20000000006 */
[----:B------:R-:W-:Y:S01]  /*0c50*/  FMUL R10, R37, R2 ;  /* 0x00000002250a7220 */ /* 0x000fe20000400000 */
[----:B------:R-:W-:Y:S01]  /*0c60*/  FMUL R7, R7, R7 ;  /* 0x0000000707077220 */ /* 0x000fe20000400000 */
[----:B------:R-:W-:Y:S02]  /*0c70*/  SEL R9, R9, RZ, !P4 ;  /* 0x000000ff09097207 */ /* 0x000fe40006000000 */
[----:B------:R-:W-:Y:S01]  /*0c80*/  FFMA R10, R10, R11, R15 ;  /* 0x0000000b0a0a7223 */ /* 0x000fe2000000000f */
[----:B------:R-:W-:Y:S01]  /*0c90*/  IMAD.U32 R11, R6, 0x10000, RZ ;  /* 0x00010000060b7824 */ /* 0x000fe200078e00ff */
[----:B------:R-:W-:-:S02]  /*0ca0*/  FMUL R6, R8, R8 ;  /* 0x0000000808067220 */ /* 0x000fc40000400000 */
[----:B------:R-:W-:Y:S01]  /*0cb0*/  FMUL R10, R10, R10 ;  /* 0x0000000a0a0a7220 */ /* 0x000fe20000400000 */
[----:B------:R-:W-:Y:S01]  /*0cc0*/  SEL R13, R13, RZ, P1 ;  /* 0x000000ff0d0d7207 */ /* 0x000fe20000800000 */
[----:B------:R-:W-:Y:S01]  /*0cd0*/  FADD R9, R9, 1 ;  /* 0x3f80000009097421 */ /* 0x000fe20000000000 */
[----:B------:R-:W-:Y:S01]  /*0ce0*/  FSEL R7, R7, -RZ, P1 ;  /* 0x800000ff07077208 */ /* 0x000fe20000800000 */
[----:B------:R-:W-:Y:S01]  /*0cf0*/  FMUL R8, R11, R2 ;  /* 0x000000020b087220 */ /* 0x000fe20000400000 */
[----:B------:R-:W-:Y:S02]  /*0d00*/  FSEL R12, R6, -RZ, P1 ;  /* 0x800000ff060c7208 */ /* 0x000fe40000800000 */
[----:B------:R-:W-:Y:S02]  /*0d10*/  SEL R4, R4, RZ, P1 ;  /* 0x000000ff04047207 */ /* 0x000fe40000800000 */
[----:B------:R-:W-:Y:S02]  /*0d20*/  SEL R6, R5, RZ, P1 ;  /* 0x000000ff05067207 */ /* 0x000fe40000800000 */
[----:B------:R-:W-:Y:S01]  /*0d30*/  FSEL R10, R10, -RZ, P1 ;  /* 0x800000ff0a0a7208 */ /* 0x000fe20000800000 */
[----:B------:R-:W-:Y:S01]  /*0d40*/  FFMA R5, R8, R9, R13 ;  /* 0x0000000908057223 */ /* 0x000fe2000000000d */
[----:B------:R-:W-:Y:S01]  /*0d50*/  FADD R36, R7, R36 ;  /* 0x0000002407247221 */ /* 0x000fe20000000000 */
[----:B------:R-:W-:-:S02]  /*0d60*/  PRMT R7, R4, 0x7632, R7 ;  /* 0x0000763204077816 */ /* 0x000fc40000000007 */
[----:B------:R-:W-:Y:S01]  /*0d70*/  PRMT R9, R6, 0x7632, R9 ;  /* 0x0000763206097816 */ /* 0x000fe20000000009 */
[----:B------:R-:W-:Y:S01]  /*0d80*/  FADD R27, R10, R27 ;  /* 0x0000001b0a1b7221 */ /* 0x000fe20000000000 */
[----:B-----5:R-:W-:Y:S02]  /*0d90*/  SEL R11, R17, RZ, !P4 ;  /* 0x000000ff110b7207 */ /* 0x020fe40006000000 */
[----:B------:R-:W-:Y:S02]  /*0da0*/  SEL R16, R16, RZ, !P4 ;  /* 0x000000ff10107207 */ /* 0x000fe40006000000 */
[----:B------:R-:W-:Y:S02]  /*0db0*/  SEL R10, R18, RZ, !P4 ;  /* 0x000000ff120a7207 */ /* 0x000fe40006000000 */
[----:B------:R-:W-:Y:S02]  /*0dc0*/  SEL R8, R19, RZ, !P4 ;  /* 0x000000ff13087207 */ /* 0x000fe40006000000 */
[----:B------:R-:W-:-:S02]  /*0dd0*/  SHF.L.U32 R13, R4, 0x10, RZ ;  /* 0x00000010040d7819 */ /* 0x000fc400000006ff */
[----:B------:R-:W-:Y:S02]  /*0de0*/  SHF.L.U32 R17, R6, 0x10, RZ ;  /* 0x0000001006117819 */ /* 0x000fe400000006ff */
[----:B------:R-:W-:Y:S02]  /*0df0*/  SHF.L.U32 R15, R7, 0x10, RZ ;  /* 0x00000010070f7819 */ /* 0x000fe400000006ff */
[----:B------:R-:W-:Y:S01]  /*0e00*/  SHF.L.U32 R19, R9, 0x10, RZ ;  /* 0x0000001009137819 */ /* 0x000fe200000006ff */
[----:B------:R-:W-:Y:S01]  /*0e10*/  FADD R10, R10, 1 ;  /* 0x3f8000000a0a7421 */ /* 0x000fe20000000000 */
[----:B------:R-:W-:Y:S01]  /*0e20*/  FADD R16, R16, 1 ;  /* 0x3f80000010107421 */ /* 0x000fe20000000000 */
[-C--:B------:R-:W-:Y:S01]  /*0e30*/  FMUL R9, R13, R2.reuse ;  /* 0x000000020d097220 */ /* 0x080fe20000400000 */
[-C--:B------:R-:W-:Y:S01]  /*0e40*/  FMUL R7, R17, R2.reuse ;  /* 0x0000000211077220 */ /* 0x080fe20000400000 */
[----:B------:R-:W-:Y:S01]  /*0e50*/  FADD R8, R8, 1 ;  /* 0x3f80000008087421 */ /* 0x000fe20000000000 */
[----:B------:R-:W-:Y:S01]  /*0e60*/  FADD R11, R11, 1 ;  /* 0x3f8000000b0b7421 */ /* 0x000fe20000000000 */
[-C--:B------:R-:W-:Y:S01]  /*0e70*/  FMUL R6, R15, R2.reuse ;  /* 0x000000020f067220 */ /* 0x080fe20000400000 */
[----:B------:R-:W-:Y:S01]  /*0e80*/  FMUL R4, R19, R2 ;  /* 0x0000000213047220 */ /* 0x000fe20000400000 */
[----:B------:R-:W-:Y:S01]  /*0e90*/  PLOP3.LUT P4, PT, PT, PT, UP0, 0x80, 0x0 ;  /* 0x000000000000781c */ /* 0x000fe20003f8f008 */
[----:B------:R-:W-:Y:S01]  /*0ea0*/  FMUL R5, R5, R5 ;  /* 0x0000000505057220 */ /* 0x000fe20000400000 */
[----:B------:R-:W-:-:S02]  /*0eb0*/  UPLOP3.LUT UP0, UPT, UPT, UPT, UPT, 0x40, 0x0 ;  /* 0x000000000000789c */ /* 0x000fc40003f0e870 */
[----:B------:R-:W-:Y:S02]  /*0ec0*/  UMOV UR4, 0x800 ;  /* 0x0000080000047882 */ /* 0x000fe40000000000 */
[----:B------:R-:W-:Y:S01]  /*0ed0*/  FSEL R5, R5, -RZ, P1 ;  /* 0x800000ff05057208 */ /* 0x000fe20000800000 */
[----:B------:R-:W-:-:S04]  /*0ee0*/  FADD R31, R12, R31 ;  /* 0x0000001f0c1f7221 */ /* 0x000fc80000000000 */
[----:B------:R-:W-:Y:S01]  /*0ef0*/  FADD R32, R5, R32 ;  /* 0x0000002005207221 */ /* 0x000fe20000000000 */
[----:B--2---:R-:W-:Y:S02]  /*0f00*/  SEL R20, R20, RZ, P1 ;  /* 0x000000ff14147207 */ /* 0x004fe40000800000 */
[----:B------:R-:W-:Y:S02]  /*0f10*/  SEL R22, R22, RZ, P1 ;  /* 0x000000ff16167207 */ /* 0x000fe40000800000 */
[----:B------:R-:W-:Y:S02]  /*0f20*/  SEL R21, R21, RZ, P1 ;  /* 0x000000ff15157207 */ /* 0x000fe40000800000 */
[----:B------:R-:W-:Y:S01]  /*0f30*/  SEL R23, R23, RZ, P1 ;  /* 0x000000ff17177207 */ /* 0x000fe20000800000 */
[----:B------:R-:W-:Y:S01]  /*0f40*/  FFMA R9, R9, R16, R20 ;  /* 0x0000001009097223 */ /* 0x000fe20000000014 */
[----:B------:R-:W-:Y:S01]  /*0f50*/  FFMA R7, R7, R10, R22 ;  /* 0x0000000a07077223 */ /* 0x000fe20000000016 */
[----:B------:R-:W-:-:S02]  /*0f60*/  FFMA R6, R6, R11, R21 ;  /* 0x0000000b06067223 */ /* 0x000fc40000000015 */
[----:B------:R-:W-:Y:S01]  /*0f70*/  FFMA R4, R4, R8, R23 ;  /* 0x0000000804047223 */ /* 0x000fe20000000017 */
[----:B------:R-:W-:Y:S01]  /*0f80*/  FMUL R7, R7, R7 ;  /* 0x0000000707077220 */ /* 0x000fe20000400000 */
[----:B------:R-:W-:Y:S01]  /*0f90*/  FMUL R9, R9, R9 ;  /* 0x0000000909097220 */ /* 0x000fe20000400000 */
[----:B------:R-:W-:Y:S01]  /*0fa0*/  FMUL R6, R6, R6 ;  /* 0x0000000606067220 */ /* 0x000fe20000400000 */
[----:B------:R-:W-:Y:S02]  /*0fb0*/  FMUL R4, R4, R4 ;  /* 0x0000000404047220 */ /* 0x000fe40000400000 */
[----:B------:R-:W-:Y:S02]  /*0fc0*/  FSEL R11, R7, -RZ, P1 ;  /* 0x800000ff070b7208 */ /* 0x000fe40000800000 */
[----:B------:R-:W-:Y:S02]  /*0fd0*/  FSEL R8, R9, -RZ, P1 ;  /* 0x800000ff09087208 */ /* 0x000fe40000800000 */
[----:B------:R-:W-:-:S02]  /*0fe0*/  FSEL R9, R4, -RZ, P1 ;  /* 0x800000ff04097208 */ /* 0x000fc40000800000 */
[----:B------:R-:W-:Y:S01]  /*0ff0*/  FSEL R7, R6, -RZ, P1 ;  /* 0x800000ff06077208 */ /* 0x000fe20000800000 */
[----:B------:R-:W-:Y:S01]  /*1000*/  FADD R30, R11, R30 ;  /* 0x0000001e0b1e7221 */ /* 0x000fe20000000000 */
[----:B------:R-:W-:Y:S01]  /*1010*/  FADD R25, R8, R25 ;  /* 0x0000001908197221 */ /* 0x000fe20000000000 */
[----:B------:R-:W-:Y:S02]  /*1020*/  FADD R24, R9, R24 ;  /* 0x0000001809187221 */ /* 0x000fe40000000000 */
[----:B------:R-:W-:Y:S01]  /*1030*/  FADD R26, R7, R26 ;  /* 0x0000001a071a7221 */ /* 0x000fe20000000000 */
[----:B------:R-:W-:Y:S05]  /*1040*/  @P4 BRA `(.L_x_0) ;  /* 0xfffff8d000004947 */ /* 0x000fea000383ffff */
[----:B------:R-:W-:Y:S01]  /*1050*/  FADD R25, R25, R26 ;  /* 0x0000001a19197221 */ /* 0x000fe20000000000 */
[----:B------:R-:W0:Y:S01]  /*1060*/  S2R R10, SR_TID.X ;  /* 0x00000000000a7919 */ /* 0x000e220000002100 */
[----:B------:R-:W-:Y:S02]  /*1070*/  UPLOP3.LUT UP0, UPT, UPT, UPT, UPT, 0x80, 0x0 ;  /* 0x000000000000789c */ /* 0x000fe40003f0f070 */
[----:B------:R-:W-:Y:S01]  /*1080*/  FADD R25, R30, R25 ;  /* 0x000000191e197221 */ /* 0x000fe20000000000 */
[----:B------:R-:W-:Y:S06]  /*1090*/  BAR.SYNC 0x0 ;  /* 0x0000000000007b1d */ /* 0x000fec0000000000 */
[----:B------:R-:W-:Y:S01]  /*10a0*/  FADD R24, R24, R25 ;  /* 0x0000001918187221 */ /* 0x000fe20000000000 */
[----:B------:R-:W-:-:S03]  /*10b0*/  UMOV UR4, URZ ;  /* 0x0000003f00047c82 */ /* 0x000fc60008000000 */
[----:B------:R-:W-:-:S04]  /*10c0*/  FADD R31, R31, R24 ;  /* 0x000000181f1f7221 */ /* 0x000fc80000000000 */
[----:B------:R-:W-:-:S04]  /*10d0*/  FADD R31, R32, R31 ;  /* 0x0000001f201f7221 */ /* 0x000fc80000000000 */
[----:B------:R-:W-:Y:S01]  /*10e0*/  FADD R36, R36, R31 ;  /* 0x0000001f24247221 */ /* 0x000fe20000000000 */
[----:B0-----:R-:W-:-:S03]  /*10f0*/  SHF.R.U32.HI R11, RZ, 0x3, R10 ;  /* 0x00000003ff0b7819 */ /* 0x001fc6000001160a */
[----:B------:R-:W-:Y:S01]  /*1100*/  FADD R36, R27, R36 ;  /* 0x000000241b247221 */ /* 0x000fe20000000000 */
[----:B------:R-:W-:-:S04]  /*1110*/  LOP3.LUT R12, R11, 0x1c, RZ, 0xc0, !PT ;  /* 0x0000001c0b0c7812 */ /* 0x000fc800078ec0ff */
        /* <DEDUP_REMOVED lines=19> */
[----:B0-----:R-:W-:-:S05]  /*1250*/  FADD R7, R4, R7 ;  /* 0x0000000704077221 */ /* 0x001fca0000000000 */
[----:B------:R-:W-:Y:S04]  /*1260*/  @P0 STS [R10.X4], R7 ;  /* 0x000000070a000388 */ /* 0x000fe80000004800 */
[----:B------:R-:W-:Y:S06]  /*1270*/  BAR.SYNC 0x0 ;  /* 0x0000000000007b1d */ /* 0x000fec0000000000 */
[----:B------:R-:W0:Y:S02]  /*1280*/  LDS R6, [RZ] ;  /* 0x00000000ff067984 */ /* 0x000e240000000800 */
[----:B0-----:R-:W-:-:S04]  /*1290*/  FFMA R6, R6, R9, 9.9999997473787516356e-06 ;  /* 0x3727c5ac06067423 */ /* 0x001fc80000000009 */
[----:B------:R0:W1:Y:S03]  /*12a0*/  MUFU.RSQ R32, R6 ;  /* 0x0000000600207308 */ /* 0x0000660000001400 */
.L_x_1:
[----:B------:R-:W-:Y:S01]  /*12b0*/  LOP3.LUT R28, R33, UR4, RZ, 0xfc, !PT ;  /* 0x00000004211c7c12 */ /* 0x000fe2000f8efcff */
[----:B0-----:R-:W-:Y:S01]  /*12c0*/  IMAD.MOV.U32 R35, RZ, RZ, 0x2 ;  /* 0x00000002ff237424 */ /* 0x001fe200078e00ff */
[----:B------:R-:W-:Y:S01]  /*12d0*/  CS2R R4, SRZ ;  /* 0x0000000000047805 */ /* 0x000fe2000001ff00 */
[----:B0-----:R-:W-:Y:S01]  /*12e0*/  CS2R R6, SRZ ;  /* 0x0000000000067805 */ /* 0x001fe2000001ff00 */
[----:B------:R-:W-:Y:S01]  /*12f0*/  ISETP.GE.U32.AND P1, PT, R28, 0x900, PT ;  /* 0x000009001c00780c */ /* 0x000fe20003f26070 */
[C---:B------:R-:W-:Y:S01]  /*1300*/  IMAD R34, R0.reuse, 0x900, R28 ;  /* 0x0000090000227824 */ /* 0x040fe200078e021c */
[----:B------:R-:W-:Y:S01]  /*1310*/  MOV R29, 0x4 ;  /* 0x00000004001d7802 */ /* 0x000fe20000000f00 */
[----:B------:R-:W-:Y:S01]  /*1320*/  CS2R R8, SRZ ;  /* 0x0000000000087805 */ /* 0x000fe2000001ff00 */
[----:B------:R-:W-:Y:S01]  /*1330*/  ISETP.LT.AND P2, PT, R0, 0x400, !P1 ;  /* 0x000004000000780c */ /* 0x000fe20004f41270 */
[----:B------:R-:W-:Y:S01]  /*1340*/  IMAD.WIDE R16, R34, R35, c[0x0][0x160] ;  /* 0x0000580022107625 */ /* 0x000fe200078e0223 */
[----:B------:R-:W-:-:S03]  /*1350*/  CS2R R10, SRZ ;  /* 0x00000000000a7805 */ /* 0x000fc6000001ff00 */
[-C--:B------:R-:W-:Y:S01]  /*1360*/  IMAD.WIDE.U32 R22, R28, R29.reuse, c[0x0][0x168] ;  /* 0x00005a001c167625 */ /* 0x080fe200078e001d */
[----:B------:R-:W-:Y:S01]  /*1370*/  CS2R R12, SRZ ;  /* 0x00000000000c7805 */ /* 0x000fe2000001ff00 */
[----:B------:R-:W-:Y:S02]  /*1380*/  CS2R R14, SRZ ;  /* 0x00000000000e7805 */ /* 0x000fe4000001ff00 */
[----:B------:R-:W-:Y:S01]  /*1390*/  IMAD.WIDE R24, R34, R29, c[0x0][0x170] ;  /* 0x00005c0022187625 */ /* 0x000fe200078e021d */
[----:B------:R-:W2:Y:S04]  /*13a0*/  @!P1 LDG.E.EL.128 R8, [R22.64] ;  /* 0x0000000616089981 */ /* 0x000ea8000c2e1d00 */
[----:B------:R0:W3:Y:S04]  /*13b0*/  @P2 LDG.E.EF.128 R4, [R16.64] ;  /* 0x0000000610042981 */ /* 0x0000e8000c0e1d00 */
[----:B------:R-:W4:Y:S01]  /*13c0*/  @P2 LDG.E.EF.128 R12, [R24.64] ;  /* 0x00000006180c2981 */ /* 0x000f22000c0e1d00 */
[----:B------:R-:W-:-:S02]  /*13d0*/  LOP3.LUT R21, R3, UR4, RZ, 0xfc, !PT ;  /* 0x0000000403157c12 */ /* 0x000fc4000f8efcff */
[----:B------:R-:W-:Y:S01]  /*13e0*/  IADD3 R20, P0, R33, UR4, RZ ;  /* 0x0000000421147c10 */ /* 0x000fe2000ff1e0ff */
[----:B------:R-:W-:Y:S01]  /*13f0*/  CS2R R18, SRZ ;  /* 0x0000000000127805 */ /* 0x000fe2000001ff00 */
[----:B0-----:R-:W-:Y:S01]  /*1400*/  CS2R R16, SRZ ;  /* 0x0000000000107805 */ /* 0x001fe2000001ff00 */
[----:B--2---:R-:W-:Y:S02]  /*1410*/  SEL R8, R8, RZ, !P1 ;  /* 0x000000ff08087207 */ /* 0x004fe40004800000 */
[----:B---3--:R-:W-:Y:S01]  /*1420*/  SEL R36, R4, RZ, P2 ;  /* 0x000000ff04247207 */ /* 0x008fe20001000000 */
[----:B------:R-:W-:-:S03]  /*1430*/  IMAD R4, R0, 0x900, R21 ;  /* 0x0000090000047824 */ /* 0x000fc600078e0215 */
[----:B------:R-:W-:Y:S01]  /*1440*/  SHF.L.U32 R37, R36, 0x10, RZ ;  /* 0x0000001024257819 */ /* 0x000fe200000006ff */
[----:B------:R-:W-:Y:S01]  /*1450*/  FADD R8, R8, 1 ;  /* 0x3f80000008087421 */ /* 0x000fe20000000000 */
[----:B----4-:R-:W-:Y:S01]  /*1460*/  SEL R22, R12, RZ, P2 ;  /* 0x000000ff0c167207 */ /* 0x010fe20001000000 */
[----:B------:R-:W-:Y:S02]  /*1470*/  IMAD.WIDE R24, R4, R29, c[0x0][0x170] ;  /* 0x00005c0004187625 */ /* 0x000fe400078e021d */
[----:B------:R-:W-:Y:S01]  /*1480*/  FMUL R37, R2, R37 ;  /* 0x0000002502257220 */ /* 0x000fe20000400000 */
[----:B------:R-:W-:Y:S02]  /*1490*/  IADD3.X R21, RZ, RZ, RZ, P0, !PT ;  /* 0x000000ffff157210 */ /* 0x000fe400007fe4ff */
[C---:B------:R-:W-:Y:S01]  /*14a0*/  SHF.L.U32 R4, R20.reuse, 0x2, RZ ;  /* 0x0000000214047819 */ /* 0x040fe200000006ff */
[----:B------:R-:W-:Y:S01]  /*14b0*/  FFMA R37, R37, R8, R22 ;  /* 0x0000000825257223 */ /* 0x000fe20000000016 */
[----:B------:R-:W-:Y:S01]  /*14c0*/  SEL R8, R5, RZ, P2 ;  /* 0x000000ff05087207 */ /* 0x000fe20001000000 */
[----:B------:R0:W2:Y:S01]  /*14d0*/  @P2 LDG.E.EF.128 R16, [R24.64] ;  /* 0x0000000618102981 */ /* 0x0000a2000c0e1d00 */
[----:B------:R-:W-:-:S02]  /*14e0*/  SHF.L.U64.HI R12, R20, 0x2, R21 ;  /* 0x00000002140c7819 */ /* 0x000fc40000010215 */
[----:B------:R-:W-:Y:S01]  /*14f0*/  IADD3 R26, P0, R4, c[0x0][0x168], RZ ;  /* 0x00005a00041a7a10 */ /* 0x000fe20007f1e0ff */
[----:B------:R-:W-:Y:S01]  /*1500*/  CS2R R20, SRZ ;  /* 0x0000000000147805 */ /* 0x000fe2000001ff00 */
[----:B------:R-:W-:Y:S01]  /*1510*/  SEL R5, R10, RZ, !P1 ;  /* 0x000000ff0a057207 */ /* 0x000fe20004800000 */
[----:B------:R-:W-:Y:S01]  /*1520*/  CS2R R22, SRZ ;  /* 0x0000000000167805 */ /* 0x000fe2000001ff00 */
[----:B------:R-:W-:Y:S02]  /*1530*/  SHF.L.U32 R31, R8, 0x10, RZ ;  /* 0x00000010081f7819 */ /* 0x000fe400000006ff */
[----:B------:R-:W-:Y:S01]  /*1540*/  IADD3.X R27, R12, c[0x0][0x16c], RZ, P0, !PT ;  /* 0x00005b000c1b7a10 */ /* 0x000fe200007fe4ff */
[----:B------:R-:W-:Y:S01]  /*1550*/  FADD R5, R5, 1 ;  /* 0x3f80000005057421 */ /* 0x000fe20000000000 */
[----:B0-----:R-:W-:Y:S01]  /*1560*/  SEL R25, R14, RZ, P2 ;  /* 0x000000ff0e197207 */ /* 0x001fe20001000000 */
[----:B------:R-:W-:Y:S01]  /*1570*/  FMUL R10, R2, R31 ;  /* 0x0000001f020a7220 */ /* 0x000fe20000400000 */
[----:B------:R-:W-:Y:S01]  /*1580*/  IADD3 R4, P0, R4, c[0x0][0x178], RZ ;  /* 0x00005e0004047a10 */ /* 0x000fe20007f1e0ff */
[----:B------:R0:W3:Y:S02]  /*1590*/  @!P1 LDG.E.EL.128 R20, [R26.64+0x10] ;  /* 0x000010061a149981 */ /* 0x0000e4000c2e1d00 */
[----:B------:R-:W-:Y:S01]  /*15a0*/  FFMA R10, R10, R5, R25 ;  /* 0x000000050a0a7223 */ /* 0x000fe20000000019 */
[----:B------:R-:W-:Y:S01]  /*15b0*/  IADD3.X R5, R12, c[0x0][0x17c], RZ, P0, !PT ;  /* 0x00005f000c057a10 */ /* 0x000fe200007fe4ff */
[----:B------:R-:W-:Y:S01]  /*15c0*/  CS2R R24, SRZ ;  /* 0x0000000000187805 */ /* 0x000fe2000001ff00 */
[----:B0-----:R-:W-:Y:S01]  /*15d0*/  CS2R R26, SRZ ;  /* 0x00000000001a7805 */ /* 0x001fe2000001ff00 */
[----:B------:R-:W-:-:S05]  /*15e0*/  CS2R R30, SRZ ;  /* 0x00000000001e7805 */ /* 0x000fca000001ff00 */
[----:B------:R0:W4:Y:S02]  /*15f0*/  @!P1 LDG.E.EL.128 R24, [R4.64+0x10] ;  /* 0x0000100604189981 */ /* 0x000124000c2e1d00 */
[----:B0-----:R-:W-:Y:S02]  /*1600*/  IMAD.WIDE.U32 R4, R28, R29, c[0x0][0x178] ;  /* 0x00005e001c047625 */ /* 0x001fe400078e001d */
[----:B------:R-:W-:-:S06]  /*1610*/  CS2R R28, SRZ ;  /* 0x00000000001c7805 */ /* 0x000fcc000001ff00 */
[----:B------:R0:W5:Y:S01]  /*1620*/  @!P1 LDG.E.EL.128 R28, [R4.64] ;  /* 0x00000006041c9981 */ /* 0x000162000c2e1d00 */
[----:B------:R-:W-:Y:S02]  /*1630*/  PRMT R36, R36, 0x7632, R36 ;  /* 0x0000763224247816 */ /* 0x000fe40000000024 */
[----:B------:R-:W-:-:S03]  /*1640*/  SEL R12, R9, RZ, !P1 ;  /* 0x000000ff090c7207 */ /* 0x000fc60004800000 */
[----:B------:R-:W-:Y:S01]  /*1650*/  IMAD.U32 R9, R36, 0x10000, RZ ;  /* 0x0001000024097824 */ /* 0x000fe200078e00ff */
[----:B------:R-:W-:Y:S01]  /*1660*/  SEL R14, R13, RZ, P2 ;  /* 0x000000ff0d0e7207 */ /* 0x000fe20001000000 */
[----:B------:R-:W-:Y:S02]  /*1670*/  FADD R12, R12, 1 ;  /* 0x3f8000000c0c7421 */ /* 0x000fe40000000000 */
[----:B------:R-:W-:Y:S01]  /*1680*/  FMUL R9, R2, R9 ;  /* 0x0000000902097220 */ /* 0x000fe20000400000 */
[----:B------:R-:W-:-:S03]  /*1690*/  PRMT R8, R8, 0x7632, R8 ;  /* 0x0000763208087816 */ /* 0x000fc60000000008 */
[----:B------:R-:W-:Y:S01]  /*16a0*/  FFMA R9, R9, R12, R14 ;  /* 0x0000000c09097223 */ /* 0x000fe2000000000e */
[----:B------:R-:W-:Y:S02]  /*16b0*/  SEL R12, R11, RZ, !P1 ;  /* 0x000000ff0b0c7207 */ /* 0x000fe40004800000 */
[----:B------:R-:W-:Y:S02]  /*16c0*/  SHF.L.U32 R11, R8, 0x10, RZ ;  /* 0x00000010080b7819 */ /* 0x000fe400000006ff */
[----:B------:R-:W-:Y:S01]  /*16d0*/  SEL R8, R15, RZ, P2 ;  /* 0x000000ff0f087207 */ /* 0x000fe20001000000 */
[----:B0-----:R-:W-:Y:S01]  /*16e0*/  FADD R4, R12, 1 ;  /* 0x3f8000000c047421 */ /* 0x001fe20000000000 */
[----:B------:R-:W-:Y:S01]  /*16f0*/  SEL R6, R6, RZ, P2 ;  /* 0x000000ff06067207 */ /* 0x000fe20001000000 */
[----:B------:R-:W-:Y:S01]  /*1700*/  FMUL R5, R2, R11 ;  /* 0x0000000b02057220 */ /* 0x000fe20000400000 */
[----:B------:R-:W-:-:S03]  /*1710*/  SEL R7, R7, RZ, P2 ;  /* 0x000000ff07077207 */ /* 0x000fc60001000000 */
[----:B------:R-:W-:Y:S01]  /*1720*/  FFMA R5, R5, R4, R8 ;  /* 0x0000000405057223 */ /* 0x000fe20000000008 */
[C---:B------:R-:W-:Y:S02]  /*1730*/  PRMT R4, R6.reuse, 0x7632, R4 ;  /* 0x0000763206047816 */ /* 0x040fe40000000004 */
[----:B------:R-:W-:Y:S02]  /*1740*/  SHF.L.U32 R11, R6, 0x10, RZ ;  /* 0x00000010060b7819 */ /* 0x000fe400000006ff */
[----:B------:R-:W-:Y:S02]  /*1750*/  SHF.L.U32 R13, R4, 0x10, RZ ;  /* 0x00000010040d7819 */ /* 0x000fe400000006ff */
[C---:B------:R-:W-:Y:S01]  /*1760*/  PRMT R4, R7.reuse, 0x7632, R4 ;  /* 0x0000763207047816 */ /* 0x040fe20000000004 */
[C---:B------:R-:W-:Y:S02]  /*1770*/  FMUL R11, R2.reuse, R11 ;  /* 0x0000000b020b7220 */ /* 0x040fe40000400000 */
[----:B------:R-:W-:Y:S01]  /*1780*/  FMUL R6, R2, R13 ;  /* 0x0000000d02067220 */ /* 0x000fe20000400000 */
[----:B------:R-:W-:-:S02]  /*1790*/  SHF.L.U32 R13, R7, 0x10, RZ ;  /* 0x00000010070d7819 */ /* 0x000fc400000006ff */
[----:B------:R-:W-:-:S05]  /*17a0*/  SHF.L.U32 R15, R4, 0x10, RZ ;  /* 0x00000010040f7819 */ /* 0x000fca00000006ff */
[----:B------:R-:W-:Y:S01]  /*17b0*/  FMUL R4, R2, R15 ;  /* 0x0000000f02047220 */ /* 0x000fe20000400000 */
[C---:B-1----:R-:W-:Y:S01]  /*17c0*/  FMUL R37, R32.reuse, R37 ;  /* 0x0000002520257220 */ /* 0x042fe20000400000 */
[C---:B------:R-:W-:Y:S01]  /*17d0*/  FMUL R9, R32.reuse, R9 ;  /* 0x0000000920097220 */ /* 0x040fe20000400000 */
[C---:B------:R-:W-:Y:S01]  /*17e0*/  FMUL R10, R32.reuse, R10 ;  /* 0x0000000a200a7220 */ /* 0x040fe20000400000 */
[----:B------:R-:W-:Y:S01]  /*17f0*/  FMUL R5, R32, R5 ;  /* 0x0000000520057220 */ /* 0x000fe20000400000 */
[----:B------:R-:W-:Y:S01]  /*1800*/  PLOP3.LUT P0, PT, PT, PT, UP0, 0x80, 0x0 ;  /* 0x000000000000781c */ /* 0x000fe20003f0f008 */
[----:B------:R-:W-:Y:S02]  /*1810*/  UPLOP3.LUT UP0, UPT, UPT, UPT, UPT, 0x40, 0x0 ;  /* 0x000000000000789c */ /* 0x000fe40003f0e870 */
[----:B------:R-:W-:Y:S01]  /*1820*/  UMOV UR4, 0x800 ;  /* 0x0000080000047882 */ /* 0x000fe20000000000 */
[----:B--2---:R-:W-:Y:S02]  /*1830*/  SEL R16, R16, RZ, P2 ;  /* 0x000000ff10107207 */ /* 0x004fe40001000000 */
[----:B------:R-:W-:-:S02]  /*1840*/  SEL R17, R17, RZ, P2 ;  /* 0x000000ff11117207 */ /* 0x000fc40001000000 */
[----:B------:R-:W-:Y:S02]  /*1850*/  SEL R18, R18, RZ, P2 ;  /* 0x000000ff12127207 */ /* 0x000fe40001000000 */
[----:B---3--:R-:W-:Y:S02]  /*1860*/  SEL R20, R20, RZ, !P1 ;  /* 0x000000ff14147207 */ /* 0x008fe40004800000 */
[----:B------:R-:W-:Y:S02]  /*1870*/  SEL R21, R21, RZ, !P1 ;  /* 0x000000ff15157207 */ /* 0x000fe40004800000 */
[----:B------:R-:W-:Y:S01]  /*1880*/  SEL R22, R22, RZ, !P1 ;  /* 0x000000ff16167207 */ /* 0x000fe20004800000 */
[----:B------:R-:W-:Y:S01]  /*1890*/  FADD R20, R20, 1 ;  /* 0x3f80000014147421 */ /* 0x000fe20000000000 */
[----:B------:R-:W-:Y:S01]  /*18a0*/  SEL R23, R23, RZ, !P1 ;  /* 0x000000ff17177207 */ /* 0x000fe20004800000 */
[----:B------:R-:W-:Y:S01]  /*18b0*/  FADD R21, R21, 1 ;  /* 0x3f80000015157421 */ /* 0x000fe20000000000 */
[----:B------:R-:W-:Y:S01]  /*18c0*/  SEL R19, R19, RZ, P2 ;  /* 0x000000ff13137207 */ /* 0x000fe20001000000 */
[----:B------:R-:W-:Y:S01]  /*18d0*/  FFMA R7, R11, R20, R16 ;  /* 0x000000140b077223 */ /* 0x000fe20000000010 */
[----:B------:R-:W-:Y:S01]  /*18e0*/  FMUL R11, R2, R13 ;  /* 0x0000000d020b7220 */ /* 0x000fe20000400000 */
[----:B------:R-:W-:Y:S01]  /*18f0*/  FFMA R17, R6, R21, R17 ;  /* 0x0000001506117223 */ /* 0x000fe20000000011 */
[----:B------:R-:W-:Y:S01]  /*1900*/  FADD R22, R22, 1 ;  /* 0x3f80000016167421 */ /* 0x000fe20000000000 */
[----:B------:R-:W-:Y:S01]  /*1910*/  FADD R23, R23, 1 ;  /* 0x3f80000017177421 */ /* 0x000fe20000000000 */
[----:B----4-:R-:W-:Y:S01]  /*1920*/  SEL R25, R25, RZ, !P1 ;  /* 0x000000ff19197207 */ /* 0x010fe20004800000 */
[C---:B------:R-:W-:Y:S01]  /*1930*/  FMUL R6, R32.reuse, R7 ;  /* 0x0000000720067220 */ /* 0x040fe20000400000 */
[----:B------:R-:W-:Y:S01]  /*1940*/  FMUL R7, R32, R17 ;  /* 0x0000001120077220 */ /* 0x000fe20000400000 */
[----:B------:R-:W-:Y:S01]  /*1950*/  SEL R27, R27, RZ, !P1 ;  /* 0x000000ff1b1b7207 */ /* 0x000fe20004800000 */
[----:B------:R-:W-:Y:S01]  /*1960*/  FFMA R11, R11, R22, R18 ;  /* 0x000000160b0b7223 */ /* 0x000fe20000000012 */
[----:B------:R-:W-:Y:S01]  /*1970*/  FADD R8, R25, 1 ;  /* 0x3f80000019087421 */ /* 0x000fe20000000000 */
[----:B------:R-:W-:Y:S01]  /*1980*/  FFMA R19, R4, R23, R19 ;  /* 0x0000001704137223 */ /* 0x000fe20000000013 */
[----:B------:R-:W-:Y:S01]  /*1990*/  SEL R24, R24, RZ, !P1 ;  /* 0x000000ff18187207 */ /* 0x000fe20004800000 */
[----:B------:R-:W-:Y:S01]  /*19a0*/  FMUL R4, R32, R11 ;  /* 0x0000000b20047220 */ /* 0x000fe20000400000 */
[----:B------:R-:W-:Y:S01]  /*19b0*/  SEL R26, R26, RZ, !P1 ;  /* 0x000000ff1a1a7207 */ /* 0x000fe20004800000 */
[----:B------:R-:W-:Y:S01]  /*19c0*/  FMUL R7, R7, R8 ;  /* 0x0000000807077220 */ /* 0x000fe20000400000 */
[----:B------:R-:W-:Y:S01]  /*19d0*/  FADD R8, R27, 1 ;  /* 0x3f8000001b087421 */ /* 0x000fe20000000000 */
[----:B------:R-:W-:Y:S01]  /*19e0*/  FMUL R19, R32, R19 ;  /* 0x0000001320137220 */ /* 0x000fe20000400000 */
[----:B------:R-:W-:Y:S01]  /*19f0*/  FADD R13, R24, 1 ;  /* 0x3f800000180d7421 */ /* 0x000fe20000000000 */
[----:B------:R-:W-:Y:S01]  /*1a00*/  FADD R15, R26, 1 ;  /* 0x3f8000001a0f7421 */ /* 0x000fe20000000000 */
[----:B-----5:R-:W-:-:S02]  /*1a10*/  SEL R28, R28, RZ, !P1 ;  /* 0x000000ff1c1c7207 */ /* 0x020fc40004800000 */
[----:B------:R-:W-:Y:S02]  /*1a20*/  SEL R12, R29, RZ, !P1 ;  /* 0x000000ff1d0c7207 */ /* 0x000fe40004800000 */
[----:B------:R-:W-:Y:S02]  /*1a30*/  SEL R11, R30, RZ, !P1 ;  /* 0x000000ff1e0b7207 */ /* 0x000fe40004800000 */
[----:B------:R-:W-:Y:S01]  /*1a40*/  SEL R14, R31, RZ, !P1 ;  /* 0x000000ff1f0e7207 */ /* 0x000fe20004800000 */
[----:B------:R-:W-:Y:S01]  /*1a50*/  FMUL R19, R19, R8 ;  /* 0x0000000813137220 */ /* 0x000fe20000400000 */
[----:B------:R-:W-:Y:S01]  /*1a60*/  FADD R8, R28, 1 ;  /* 0x3f8000001c087421 */ /* 0x000fe20000000000 */
[----:B------:R-:W-:Y:S01]  /*1a70*/  FADD R12, R12, 1 ;  /* 0x3f8000000c0c7421 */ /* 0x000fe20000000000 */
[----:B------:R-:W-:Y:S01]  /*1a80*/  FADD R11, R11, 1 ;  /* 0x3f8000000b0b7421 */ /* 0x000fe20000000000 */
[----:B------:R-:W-:Y:S01]  /*1a90*/  FADD R14, R14, 1 ;  /* 0x3f8000000e0e7421 */ /* 0x000fe20000000000 */
[----:B------:R-:W-:Y:S01]  /*1aa0*/  FMUL R6, R6, R13 ;  /* 0x0000000d06067220 */ /* 0x000fe20000400000 */
[----:B------:R-:W-:Y:S01]  /*1ab0*/  FMUL R4, R4, R15 ;  /* 0x0000000f04047220 */ /* 0x000fe20000400000 */
[----:B------:R-:W-:Y:S01]  /*1ac0*/  FMUL R8, R37, R8 ;  /* 0x0000000825087220 */ /* 0x000fe20000400000 */
[----:B------:R-:W-:Y:S01]  /*1ad0*/  FMUL R9, R9, R12 ;  /* 0x0000000c09097220 */ /* 0x000fe20000400000 */
[----:B------:R-:W-:Y:S01]  /*1ae0*/  FMUL R10, R10, R11 ;  /* 0x0000000b0a0a7220 */ /* 0x000fe20000400000 */
[----:B------:R-:W-:Y:S01]  /*1af0*/  FMUL R5, R5, R14 ;  /* 0x0000000e05057220 */ /* 0x000fe20000400000 */
[----:B------:R-:W-:-:S02]  /*1b00*/  F2FP.BF16.F32.PACK_AB R6, R7, R6 ;  /* 0x000000060706723e */ /* 0x000fc400000010ff */
[----:B------:R-:W-:Y:S02]  /*1b10*/  F2FP.BF16.F32.PACK_AB R7, R19, R4 ;  /* 0x000000041307723e */ /* 0x000fe400000010ff */
[----:B------:R-:W-:Y:S01]  /*1b20*/  F2FP.BF16.F32.PACK_AB R4, R9, R8 ;  /* 0x000000080904723e */ /* 0x000fe200000010ff */
[----:B------:R-:W-:Y:S01]  /*1b30*/  IMAD.WIDE R8, R34, R35, c[0x0][0x188] ;  /* 0x0000620022087625 */ /* 0x000fe200078e0223 */
[----:B------:R-:W-:-:S03]  /*1b40*/  F2FP.BF16.F32.PACK_AB R5, R5, R10 ;  /* 0x0000000a0505723e */ /* 0x000fc600000010ff */
[----:B------:R-:W-:Y:S02]  /*1b50*/  IMAD.WIDE R34, R34, R35, c[0x0][0x190] ;  /* 0x0000640022227625 */ /* 0x000fe400078e0223 */
[----:B------:R0:W-:Y:S04]  /*1b60*/  @P2 STG.E.128 [R8.64], R4 ;  /* 0x0000000408002986 */ /* 0x0001e8000c101d06 */
[----:B------:R0:W-:Y:S01]  /*1b70*/  @P2 STG.E.128 [R34.64], R4 ;  /* 0x0000000422002986 */ /* 0x0001e2000c101d06 */
[----:B------:R-:W-:Y:S05]  /*1b80*/  @P0 BRA `(.L_x_1) ;  /* 0xfffff72000000947 */ /* 0x000fea000383ffff */
[----:B------:R-:W-:Y:S05]  /*1b90*/  EXIT ;  /* 0x000000000000794d */ /* 0x000fea0003800000 */
.L_x_2:
[----:B------:R-:W-:-:S00]  /*1ba0*/  BRA `(.L_x_2) ;  /* 0xfffffff000007947 */ /* 0x000fc0000383ffff */
[----:B------:R-:W-:-:S00]  /*1bb0*/  NOP ;  /* 0x0000000000007918 */ /* 0x000fc00000000000 */
        /* <DEDUP_REMOVED lines=12> */
.L_x_3:


//--------------------- .nv.global.init           --------------------------
	.section	.nv.global.init,"aw",@progbits
.nv.global.init:
	.type		_$_str,@object
	.size		_$_str,(.L_0 - _$_str)
_$_str:
        /*0000*/ 	.byte	0x5f, 0x5f, 0x43, 0x55, 0x44, 0x41, 0x5f, 0x46, 0x54, 0x5a, 0x00
.L_0:


//--------------------- .nv.shared.triton__0d1d2d3d4d5d6d7de8de --------------------------
	.section	.nv.shared.triton__0d1d2d3d4d5d6d7de8de,"aw",@nobits
	.align	16
